//
// Generated by NVIDIA NVVM Compiler
//
// Compiler Build ID: CL-36424714
// Cuda compilation tools, release 13.0, V13.0.88
// Based on NVVM 20.0.0
//

.version 9.0
.target sm_100
.address_size 64

	// .globl	axpy_test
.extern .func  (.param .b32 func_retval0) vprintf
(
	.param .b64 vprintf_param_0,
	.param .b64 vprintf_param_1
)
;
.global .align 1 .b8 $str[32] = {97, 99, 99, 101, 115, 115, 101, 100, 32, 107, 101, 114, 110, 101, 108, 32, 102, 114, 111, 109, 32, 116, 104, 114, 101, 97, 100, 32, 37, 100, 10};

.visible .entry axpy_test(
	.param .u64 .ptr .align 1 axpy_test_param_0,
	.param .u64 .ptr .align 1 axpy_test_param_1,
	.param .f32 axpy_test_param_2,
	.param .u64 .ptr .align 1 axpy_test_param_3
)
{
	.local .align 8 .b8 	__local_depot0[8];
	.reg .b64 	%SP;
	.reg .b64 	%SPL;
	.reg .b32 	%r<7>;
	.reg .b32 	%f<5>;
	.reg .b64 	%rd<15>;

	mov.u64 	%SPL, __local_depot0;
	cvta.local.u64 	%SP, %SPL;
	ld.param.u64 	%rd1, [axpy_test_param_0];
	ld.param.u64 	%rd2, [axpy_test_param_1];
	ld.param.f32 	%f1, [axpy_test_param_2];
	ld.param.u64 	%rd3, [axpy_test_param_3];
	cvta.to.global.u64 	%rd4, %rd3;
	cvta.to.global.u64 	%rd5, %rd2;
	cvta.to.global.u64 	%rd6, %rd1;
	add.u64 	%rd7, %SP, 0;
	add.u64 	%rd8, %SPL, 0;
	mov.u32 	%r1, %ctaid.x;
	mov.u32 	%r2, %ntid.x;
	mov.u32 	%r3, %tid.x;
	mad.lo.s32 	%r4, %r1, %r2, %r3;
	mul.wide.s32 	%rd9, %r4, 4;
	add.s64 	%rd10, %rd6, %rd9;
	ld.global.f32 	%f2, [%rd10];
	add.s64 	%rd11, %rd5, %rd9;
	ld.global.f32 	%f3, [%rd11];
	fma.rn.f32 	%f4, %f1, %f2, %f3;
	add.s64 	%rd12, %rd4, %rd9;
	st.global.f32 	[%rd12], %f4;
	st.local.u32 	[%rd8], %r4;
	mov.u64 	%rd13, $str;
	cvta.global.u64 	%rd14, %rd13;
	{ // callseq 0, 0
	.param .b64 param0;
	st.param.b64 	[param0], %rd14;
	.param .b64 param1;
	st.param.b64 	[param1], %rd7;
	.param .b32 retval0;
	call.uni (retval0), 
	vprintf, 
	(
	param0, 
	param1
	);
	ld.param.b32 	%r5, [retval0];
	} // callseq 0
	ret;

}


// ===== COMPILED SASS (sm_100) =====

	.target	sm_100

	.elftype	@"ET_EXEC"


//--------------------- .note.nv.tkinfo           --------------------------
	.section	.note.nv.tkinfo,"",@"SHT_NOTE"
	.sectionflags	@"SHF_NOTE_NV_TKINFO"
	.tkinfo
        /*0018*/ 	.word	0x00000002
        /*0030*/ 	.string	""
        /*0030*/ 	.string	"ptxas"
        /*0030*/ 	.string	"Cuda compilation tools, release 13.0, V13.0.88"
        /*0030*/ 	.string	"Build cuda_13.0.r13.0/compiler.36424714_0"
        /*0030*/ 	.string	"-arch sm_100 -m 64 "



//--------------------- .note.nv.cuinfo           --------------------------
	.section	.note.nv.cuinfo,"",@"SHT_NOTE"
	.sectionflags	@"SHF_NOTE_NV_CUINFO"
        /*0018*/ 	.short	0x0002
        /*001a*/ 	.short	0x0064
        /*001c*/ 	.short	0x0082
	.zero		2


//--------------------- .nv.info                  --------------------------
	.section	.nv.info,"",@"SHT_CUDA_INFO"
	.align	4


	//----- nvinfo : EIATTR_REGCOUNT
	.align		4
        /*0000*/ 	.byte	0x04, 0x2f
        /*0002*/ 	.short	(.L_2 - .L_1)
	.align		4
.L_1:
        /*0004*/ 	.word	index@(axpy_test)
        /*0008*/ 	.word	0x00000018


	//----- nvinfo : EIATTR_FRAME_SIZE
	.align		4
.L_2:
        /*000c*/ 	.byte	0x04, 0x11
        /*000e*/ 	.short	(.L_4 - .L_3)
	.align		4
.L_3:
        /*0010*/ 	.word	index@(axpy_test)
        /*0014*/ 	.word	0x00000008


	//----- nvinfo : EIATTR_MIN_STACK_SIZE
	.align		4
.L_4:
        /*0018*/ 	.byte	0x04, 0x12
        /*001a*/ 	.short	(.L_6 - .L_5)
	.align		4
.L_5:
        /*001c*/ 	.word	index@(axpy_test)
        /*0020*/ 	.word	0x00000008
.L_6:


//--------------------- .nv.compat                --------------------------
	.section	.nv.compat,"",@"SHT_CUDA_COMPAT_INFO"
	.align	4
        /*0000*/ 	.byte	0x02, 0x09, 0x00, 0x00, 0x02, 0x02, 0x01, 0x00, 0x02, 0x05, 0x05, 0x00, 0x03, 0x07, 0x01, 0x01
        /*0010*/ 	.byte	0x02, 0x03, 0x00, 0x00, 0x02, 0x06, 0x01, 0x00, 0x04, 0x0b, 0x08, 0x00, 0x09, 0x00, 0x00, 0x00
        /*0020*/ 	.byte	0x00, 0x00, 0x00, 0x00


//--------------------- .nv.info.axpy_test        --------------------------
	.section	.nv.info.axpy_test,"",@"SHT_CUDA_INFO"
	.sectionflags	@""
	.align	4


	//----- nvinfo : EIATTR_CUDA_API_VERSION
	.align		4
        /*0000*/ 	.byte	0x04, 0x37
        /*0002*/ 	.short	(.L_8 - .L_7)
.L_7:
        /*0004*/ 	.word	0x00000082


	//----- nvinfo : EIATTR_KPARAM_INFO
	.align		4
.L_8:
        /*0008*/ 	.byte	0x04, 0x17
        /*000a*/ 	.short	(.L_10 - .L_9)
.L_9:
        /*000c*/ 	.word	0x00000000
        /*0010*/ 	.short	0x0003
        /*0012*/ 	.short	0x0018
        /*0014*/ 	.byte	0x00, 0xf5, 0x21, 0x00


	//----- nvinfo : EIATTR_KPARAM_INFO
	.align		4
.L_10:
        /*0018*/ 	.byte	0x04, 0x17
        /*001a*/ 	.short	(.L_12 - .L_11)
.L_11:
        /*001c*/ 	.word	0x00000000
        /*0020*/ 	.short	0x0002
        /*0022*/ 	.short	0x0010
        /*0024*/ 	.byte	0x00, 0xf0, 0x11, 0x00


	//----- nvinfo : EIATTR_KPARAM_INFO
	.align		4
.L_12:
        /*0028*/ 	.byte	0x04, 0x17
        /*002a*/ 	.short	(.L_14 - .L_13)
.L_13:
        /*002c*/ 	.word	0x00000000
        /*0030*/ 	.short	0x0001
        /*0032*/ 	.short	0x0008
        /*0034*/ 	.byte	0x00, 0xf5, 0x21, 0x00


	//----- nvinfo : EIATTR_KPARAM_INFO
	.align		4
.L_14:
        /*0038*/ 	.byte	0x04, 0x17
        /*003a*/ 	.short	(.L_16 - .L_15)
.L_15:
        /*003c*/ 	.word	0x00000000
        /*0040*/ 	.short	0x0000
        /*0042*/ 	.short	0x0000
        /*0044*/ 	.byte	0x00, 0xf5, 0x21, 0x00


	//----- nvinfo : EIATTR_SPARSE_MMA_MASK
	.align		4
.L_16:
        /*0048*/ 	.byte	0x03, 0x50
        /*004a*/ 	.short	0x0000


	//----- nvinfo : EIATTR_MAXREG_COUNT
	.align		4
        /*004c*/ 	.byte	0x03, 0x1b
        /*004e*/ 	.short	0x00ff


	//----- nvinfo : EIATTR_EXTERNS
	.align		4
        /*0050*/ 	.byte	0x04, 0x0f
        /*0052*/ 	.short	(.L_18 - .L_17)


	//   ....[0]....
	.align		4
.L_17:
        /*0054*/ 	.word	index@(vprintf)


	//----- nvinfo : EIATTR_MERCURY_ISA_VERSION
	.align		4
.L_18:
        /*0058*/ 	.byte	0x03, 0x5f
        /*005a*/ 	.short	0x0101


	//----- nvinfo : EIATTR_VRC_CTA_INIT_COUNT
	.align		4
        /*005c*/ 	.byte	0x02, 0x4a
	.zero		1
	.zero		1


	//----- nvinfo : EIATTR_SYSCALL_OFFSETS
	.align		4
        /*0060*/ 	.byte	0x04, 0x46
        /*0062*/ 	.short	(.L_20 - .L_19)


	//   ....[0]....
.L_19:
        /*0064*/ 	.word	0x000001d0


	//----- nvinfo : EIATTR_EXIT_INSTR_OFFSETS
	.align		4
.L_20:
        /*0068*/ 	.byte	0x04, 0x1c
        /*006a*/ 	.short	(.L_22 - .L_21)


	//   ....[0]....
.L_21:
        /*006c*/ 	.word	0x000001e0


	//----- nvinfo : EIATTR_CBANK_PARAM_SIZE
	.align		4
.L_22:
        /*0070*/ 	.byte	0x03, 0x19
        /*0072*/ 	.short	0x0020


	//----- nvinfo : EIATTR_PARAM_CBANK
	.align		4
        /*0074*/ 	.byte	0x04, 0x0a
        /*0076*/ 	.short	(.L_24 - .L_23)
	.align		4
.L_23:
        /*0078*/ 	.word	index@(.nv.constant0.axpy_test)
        /*007c*/ 	.short	0x0380
        /*007e*/ 	.short	0x0020


	//----- nvinfo : EIATTR_SW_WAR
	.align		4
.L_24:
        /*0080*/ 	.byte	0x04, 0x36
        /*0082*/ 	.short	(.L_26 - .L_25)
.L_25:
        /*0084*/ 	.word	0x00000008
.L_26:


//--------------------- .nv.callgraph             --------------------------
	.section	.nv.callgraph,"",@"SHT_CUDA_CALLGRAPH"
	.align	4
	.sectionentsize	8
	.align		4
        /*0000*/ 	.word	0x00000000
	.align		4
        /*0004*/ 	.word	0xffffffff
	.align		4
        /*0008*/ 	.word	index@(axpy_test)
	.align		4
        /*000c*/ 	.word	index@(vprintf)
	.align		4
        /*0010*/ 	.word	0x00000000
	.align		4
        /*0014*/ 	.word	0xfffffffe
	.align		4
        /*0018*/ 	.word	0x00000000
	.align		4
        /*001c*/ 	.word	0xfffffffd
	.align		4
        /*0020*/ 	.word	0x00000000
	.align		4
        /*0024*/ 	.word	0xfffffffc


//--------------------- .nv.constant4             --------------------------
	.section	.nv.constant4,"a",@progbits
	.align	8
	.align		8
.nv.constant4:
        /*0000*/ 	.dword	vprintf
	.align		8
        /*0008*/ 	.dword	$str


//--------------------- .text.axpy_test           --------------------------
	.section	.text.axpy_test,"ax",@progbits
	.align	128
        .global         axpy_test
        .type           axpy_test,@function
        .size           axpy_test,(.L_x_2 - axpy_test)
        .other          axpy_test,@"STO_CUDA_ENTRY STV_DEFAULT"
axpy_test:
.text.axpy_test:
[----:B------:R-:W0:Y:S01]  /*0000*/  LDC R1, c[0x0][0x37c] ;  /* 0x0000df00ff017b82 */ /* 0x000e220000000800 */
[----:B------:R-:W1:Y:S01]  /*0010*/  S2R R3, SR_TID.X ;  /* 0x0000000000037919 */ /* 0x000e620000002100 */
[----:B------:R-:W2:Y:S06]  /*0020*/  LDCU UR7, c[0x0][0x2fc] ;  /* 0x00005f80ff0777ac */ /* 0x000eac0008000800 */
[----:B------:R-:W1:Y:S01]  /*0030*/  S2UR UR6, SR_CTAID.X ;  /* 0x00000000000679c3 */ /* 0x000e620000002500 */
[----:B0-----:R-:W-:Y:S01]  /*0040*/  IADD3 R1, PT, PT, R1, -0x8, RZ ;  /* 0xfffffff801017810 */ /* 0x001fe20007ffe0ff */
[----:B------:R-:W0:Y:S01]  /*0050*/  LDCU.64 UR4, c[0x0][0x358] ;  /* 0x00006b00ff0477ac */ /* 0x000e220008000a00 */
[----:B------:R-:W3:Y:S05]  /*0060*/  LDCU UR8, c[0x0][0x390] ;  /* 0x00007200ff0877ac */ /* 0x000eea0008000800 */
[----:B------:R-:W1:Y:S08]  /*0070*/  LDC R0, c[0x0][0x360] ;  /* 0x0000d800ff007b82 */ /* 0x000e700000000800 */
[----:B------:R-:W4:Y:S08]  /*0080*/  LDC.64 R6, c[0x0][0x388] ;  /* 0x0000e200ff067b82 */ /* 0x000f300000000a00 */
[----:B------:R-:W5:Y:S01]  /*0090*/  LDC.64 R4, c[0x0][0x380] ;  /* 0x0000e000ff047b82 */ /* 0x000f620000000a00 */
[----:B-1----:R-:W-:-:S07]  /*00a0*/  IMAD R0, R0, UR6, R3 ;  /* 0x0000000600007c24 */ /* 0x002fce000f8e0203 */
[----:B------:R-:W1:Y:S01]  /*00b0*/  LDC.64 R8, c[0x0][0x398] ;  /* 0x0000e600ff087b82 */ /* 0x000e620000000a00 */
[----:B----4-:R-:W-:-:S06]  /*00c0*/  IMAD.WIDE R6, R0, 0x4, R6 ;  /* 0x0000000400067825 */ /* 0x010fcc00078e0206 */
[----:B0-----:R0:W3:Y:S01]  /*00d0*/  LDG.E R7, desc[UR4][R6.64] ;  /* 0x0000000406077981 */ /* 0x0010e2000c1e1900 */
[----:B-----5:R-:W-:-:S05]  /*00e0*/  IMAD.WIDE R4, R0, 0x4, R4 ;  /* 0x0000000400047825 */ /* 0x020fca00078e0204 */
[----:B------:R-:W3:Y:S01]  /*00f0*/  LDG.E R2, desc[UR4][R4.64] ;  /* 0x0000000404027981 */ /* 0x000ee2000c1e1900 */
[----:B------:R-:W-:Y:S01]  /*0100*/  MOV R3, 0x0 ;  /* 0x0000000000037802 */ /* 0x000fe20000000f00 */
[----:B-1----:R-:W-:Y:S01]  /*0110*/  IMAD.WIDE R8, R0, 0x4, R8 ;  /* 0x0000000400087825 */ /* 0x002fe200078e0208 */
[----:B------:R-:W0:Y:S01]  /*0120*/  LDCU UR6, c[0x0][0x2f8] ;  /* 0x00005f00ff0677ac */ /* 0x000e220008000800 */
[----:B------:R1:W-:Y:S01]  /*0130*/  STL [R1], R0 ;  /* 0x0000000001007387 */ /* 0x0003e20000100800 */
[----:B------:R1:W4:Y:S01]  /*0140*/  LDC.64 R10, c[0x4][R3] ;  /* 0x01000000030a7b82 */ /* 0x0003220000000a00 */
[----:B0-----:R-:W-:Y:S01]  /*0150*/  IADD3 R6, P0, PT, R1, UR6, RZ ;  /* 0x0000000601067c10 */ /* 0x001fe2000ff1e0ff */
[----:B---3--:R-:W-:Y:S01]  /*0160*/  FFMA R2, R2, UR8, R7 ;  /* 0x0000000802027c23 */ /* 0x008fe20008000007 */
[----:B------:R-:W0:Y:S04]  /*0170*/  LDCU.64 UR8, c[0x4][0x8] ;  /* 0x01000100ff0877ac */ /* 0x000e280008000a00 */
[----:B------:R1:W-:Y:S01]  /*0180*/  STG.E desc[UR4][R8.64], R2 ;  /* 0x0000000208007986 */ /* 0x0003e2000c101904 */
[----:B--2---:R-:W-:-:S02]  /*0190*/  IADD3.X R7, PT, PT, RZ, UR7, RZ, P0, !PT ;  /* 0x00000007ff077c10 */ /* 0x004fc400087fe4ff */
[----:B0-----:R-:W-:Y:S02]  /*01a0*/  MOV R4, UR8 ;  /* 0x0000000800047c02 */ /* 0x001fe40008000f00 */
[----:B-1--4-:R-:W-:-:S07]  /*01b0*/  MOV R5, UR9 ;  /* 0x0000000900057c02 */ /* 0x012fce0008000f00 */
[----:B------:R-:W-:-:S07]  /*01c0*/  LEPC R20, `(.L_x_0) ;  /* 0x000000001014794e */ /* 0x000fce0000000000 */
[----:B------:R-:W-:Y:S05]  /*01d0*/  CALL.ABS.NOINC R10 ;  /* 0x000000000a007343 */ /* 0x000fea0003c00000 */
.L_x_0:
[----:B------:R-:W-:Y:S05]  /*01e0*/  EXIT ;  /* 0x000000000000794d */ /* 0x000fea0003800000 */
.L_x_1:
[----:B------:R-:W-:-:S00]  /*01f0*/  BRA `(.L_x_1) ;  /* 0xfffffffc00fc7947 */ /* 0x000fc0000383ffff */
[----:B------:R-:W-:-:S00]  /*0200*/  NOP ;  /* 0x0000000000007918 */ /* 0x000fc00000000000 */
[----:B------:R-:W-:-:S00]  /*0210*/  NOP ;  /* 0x0000000000007918 */ /* 0x000fc00000000000 */
[----:B------:R-:W-:-:S00]  /*0220*/  NOP ;  /* 0x0000000000007918 */ /* 0x000fc00000000000 */
[----:B------:R-:W-:-:S00]  /*0230*/  NOP ;  /* 0x0000000000007918 */ /* 0x000fc00000000000 */
[----:B------:R-:W-:-:S00]  /*0240*/  NOP ;  /* 0x0000000000007918 */ /* 0x000fc00000000000 */
[----:B------:R-:W-:-:S00]  /*0250*/  NOP ;  /* 0x0000000000007918 */ /* 0x000fc00000000000 */
[----:B------:R-:W-:-:S00]  /*0260*/  NOP ;  /* 0x0000000000007918 */ /* 0x000fc00000000000 */
[----:B------:R-:W-:-:S00]  /*0270*/  NOP ;  /* 0x0000000000007918 */ /* 0x000fc00000000000 */
.L_x_2:


//--------------------- .nv.global.init           --------------------------
	.section	.nv.global.init,"aw",@progbits
.nv.global.init:
	.type		$str,@object
	.size		$str,(.L_0 - $str)
$str:
        /*0000*/ 	.byte	0x61, 0x63, 0x63, 0x65, 0x73, 0x73, 0x65, 0x64, 0x20, 0x6b, 0x65, 0x72, 0x6e, 0x65, 0x6c, 0x20
        /*0010*/ 	.byte	0x66, 0x72, 0x6f, 0x6d, 0x20, 0x74, 0x68, 0x72, 0x65, 0x61, 0x64, 0x20, 0x25, 0x64, 0x0a, 0x00
.L_0:


//--------------------- .nv.shared.reserved.0     --------------------------
	.section	.nv.shared.reserved.0,"aw",@nobits
	.weak		__nv_reservedSMEM_offset_0_alias
	.size		__nv_reservedSMEM_offset_0_alias, 0, 64
	.other		__nv_reservedSMEM_offset_0_alias,@"STO_CUDA_RESERVED_SHARED STV_DEFAULT"
__nv_reservedSMEM_offset_0_alias:
	.zero		0
	.zero		64


//--------------------- .nv.constant0.axpy_test   --------------------------
	.section	.nv.constant0.axpy_test,"a",@progbits
	.sectionflags	@""
	.align	4
.nv.constant0.axpy_test:
	.zero		928


//--------------------- SYMBOLS --------------------------

	.type		.nv.reservedSmem.offset0,@object
	.size		.nv.reservedSmem.offset0,0x4
	.type		vprintf,@function
